	.headerflags	@"EF_CUDA_TEXMODE_UNIFIED EF_CUDA_64BIT_ADDRESS EF_CUDA_SM86 EF_CUDA_VIRTUAL_SM(EF_CUDA_SM86)"
	.elftype	@"ET_EXEC"


//--------------------- .nv.info                  --------------------------
	.section	.nv.info,"",@"SHT_CUDA_INFO"
	.align	4


	//----- nvinfo : EIATTR_REGCOUNT
	.align		4
        /*0000*/ 	.byte	0x04, 0x2f
        /*0002*/ 	.short	(.L_3 - .L_2)
	.align		4
.L_2:
        /*0004*/ 	.word	index@(triton_)
        /*0008*/ 	.word	0x0000001e


	//----- nvinfo : EIATTR_MIN_STACK_SIZE
	.align		4
.L_3:
        /*000c*/ 	.byte	0x04, 0x12
        /*000e*/ 	.short	(.L_5 - .L_4)
	.align		4
.L_4:
        /*0010*/ 	.word	index@(triton_)
        /*0014*/ 	.word	0x00000000


	//----- nvinfo : EIATTR_FRAME_SIZE
	.align		4
.L_5:
        /*0018*/ 	.byte	0x04, 0x11
        /*001a*/ 	.short	(.L_7 - .L_6)
	.align		4
.L_6:
        /*001c*/ 	.word	index@(triton_)
        /*0020*/ 	.word	0x00000000


	//----- nvinfo : EIATTR_MIN_STACK_SIZE
	.align		4
.L_7:
        /*0024*/ 	.byte	0x04, 0x12
        /*0026*/ 	.short	(.L_9 - .L_8)
	.align		4
.L_8:
        /*0028*/ 	.word	index@(triton_)
        /*002c*/ 	.word	0x00000000
.L_9:


//--------------------- .nv.info.triton_          --------------------------
	.section	.nv.info.triton_,"",@"SHT_CUDA_INFO"
	.sectionflags	@""
	.align	4


	//----- nvinfo : EIATTR_CUDA_API_VERSION
	.align		4
        /*0000*/ 	.byte	0x04, 0x37
        /*0002*/ 	.short	(.L_11 - .L_10)
.L_10:
        /*0004*/ 	.word	0x0000007c


	//----- nvinfo : EIATTR_SW2861232_WAR
	.align		4
.L_11:
        /*0008*/ 	.byte	0x01, 0x35
	.zero		2


	//----- nvinfo : EIATTR_PARAM_CBANK
	.align		4
        /*000c*/ 	.byte	0x04, 0x0a
        /*000e*/ 	.short	(.L_13 - .L_12)
	.align		4
.L_12:
        /*0010*/ 	.word	index@(.nv.constant0.triton_)
        /*0014*/ 	.short	0x0160
        /*0016*/ 	.short	0x005c


	//----- nvinfo : EIATTR_CBANK_PARAM_SIZE
	.align		4
.L_13:
        /*0018*/ 	.byte	0x03, 0x19
        /*001a*/ 	.short	0x005c


	//----- nvinfo : EIATTR_KPARAM_INFO
	.align		4
        /*001c*/ 	.byte	0x04, 0x17
        /*001e*/ 	.short	(.L_15 - .L_14)
.L_14:
        /*0020*/ 	.word	0x00000000
        /*0024*/ 	.short	0x000b
        /*0026*/ 	.short	0x0058
        /*0028*/ 	.byte	0x00, 0xf0, 0x11, 0x00


	//----- nvinfo : EIATTR_KPARAM_INFO
	.align		4
.L_15:
        /*002c*/ 	.byte	0x04, 0x17
        /*002e*/ 	.short	(.L_17 - .L_16)
.L_16:
        /*0030*/ 	.word	0x00000000
        /*0034*/ 	.short	0x000a
        /*0036*/ 	.short	0x0050
        /*0038*/ 	.byte	0x00, 0xf0, 0x21, 0x00


	//----- nvinfo : EIATTR_KPARAM_INFO
	.align		4
.L_17:
        /*003c*/ 	.byte	0x04, 0x17
        /*003e*/ 	.short	(.L_19 - .L_18)
.L_18:
        /*0040*/ 	.word	0x00000000
        /*0044*/ 	.short	0x0009
        /*0046*/ 	.short	0x0048
        /*0048*/ 	.byte	0x00, 0xf0, 0x21, 0x00


	//----- nvinfo : EIATTR_KPARAM_INFO
	.align		4
.L_19:
        /*004c*/ 	.byte	0x04, 0x17
        /*004e*/ 	.short	(.L_21 - .L_20)
.L_20:
        /*0050*/ 	.word	0x00000000
        /*0054*/ 	.short	0x0008
        /*0056*/ 	.short	0x0040
        /*0058*/ 	.byte	0x00, 0xf0, 0x21, 0x00


	//----- nvinfo : EIATTR_KPARAM_INFO
	.align		4
.L_21:
        /*005c*/ 	.byte	0x04, 0x17
        /*005e*/ 	.short	(.L_23 - .L_22)
.L_22:
        /*0060*/ 	.word	0x00000000
        /*0064*/ 	.short	0x0007
        /*0066*/ 	.short	0x0038
        /*0068*/ 	.byte	0x00, 0xf0, 0x21, 0x00


	//----- nvinfo : EIATTR_KPARAM_INFO
	.align		4
.L_23:
        /*006c*/ 	.byte	0x04, 0x17
        /*006e*/ 	.short	(.L_25 - .L_24)
.L_24:
        /*0070*/ 	.word	0x00000000
        /*0074*/ 	.short	0x0006
        /*0076*/ 	.short	0x0030
        /*0078*/ 	.byte	0x00, 0xf0, 0x21, 0x00


	//----- nvinfo : EIATTR_KPARAM_INFO
	.align		4
.L_25:
        /*007c*/ 	.byte	0x04, 0x17
        /*007e*/ 	.short	(.L_27 - .L_26)
.L_26:
        /*0080*/ 	.word	0x00000000
        /*0084*/ 	.short	0x0005
        /*0086*/ 	.short	0x0028
        /*0088*/ 	.byte	0x00, 0xf0, 0x21, 0x00


	//----- nvinfo : EIATTR_KPARAM_INFO
	.align		4
.L_27:
        /*008c*/ 	.byte	0x04, 0x17
        /*008e*/ 	.short	(.L_29 - .L_28)
.L_28:
        /*0090*/ 	.word	0x00000000
        /*0094*/ 	.short	0x0004
        /*0096*/ 	.short	0x0020
        /*0098*/ 	.byte	0x00, 0xf0, 0x21, 0x00


	//----- nvinfo : EIATTR_KPARAM_INFO
	.align		4
.L_29:
        /*009c*/ 	.byte	0x04, 0x17
        /*009e*/ 	.short	(.L_31 - .L_30)
.L_30:
        /*00a0*/ 	.word	0x00000000
        /*00a4*/ 	.short	0x0003
        /*00a6*/ 	.short	0x0018
        /*00a8*/ 	.byte	0x00, 0xf0, 0x21, 0x00


	//----- nvinfo : EIATTR_KPARAM_INFO
	.align		4
.L_31:
        /*00ac*/ 	.byte	0x04, 0x17
        /*00ae*/ 	.short	(.L_33 - .L_32)
.L_32:
        /*00b0*/ 	.word	0x00000000
        /*00b4*/ 	.short	0x0002
        /*00b6*/ 	.short	0x0010
        /*00b8*/ 	.byte	0x00, 0xf0, 0x21, 0x00


	//----- nvinfo : EIATTR_KPARAM_INFO
	.align		4
.L_33:
        /*00bc*/ 	.byte	0x04, 0x17
        /*00be*/ 	.short	(.L_35 - .L_34)
.L_34:
        /*00c0*/ 	.word	0x00000000
        /*00c4*/ 	.short	0x0001
        /*00c6*/ 	.short	0x0008
        /*00c8*/ 	.byte	0x00, 0xf0, 0x21, 0x00


	//----- nvinfo : EIATTR_KPARAM_INFO
	.align		4
.L_35:
        /*00cc*/ 	.byte	0x04, 0x17
        /*00ce*/ 	.short	(.L_37 - .L_36)
.L_36:
        /*00d0*/ 	.word	0x00000000
        /*00d4*/ 	.short	0x0000
        /*00d6*/ 	.short	0x0000
        /*00d8*/ 	.byte	0x00, 0xf0, 0x21, 0x00


	//----- nvinfo : EIATTR_MAXREG_COUNT
	.align		4
.L_37:
        /*00dc*/ 	.byte	0x03, 0x1b
        /*00de*/ 	.short	0x00ff


	//----- nvinfo : EIATTR_EXIT_INSTR_OFFSETS
	.align		4
        /*00e0*/ 	.byte	0x04, 0x1c
        /*00e2*/ 	.short	(.L_39 - .L_38)


	//   ....[0]....
.L_38:
        /*00e4*/ 	.word	0x00000460


	//   ....[1]....
        /*00e8*/ 	.word	0x00000480


	//----- nvinfo : EIATTR_REQNTID
	.align		4
.L_39:
        /*00ec*/ 	.byte	0x04, 0x10
        /*00ee*/ 	.short	(.L_41 - .L_40)
.L_40:
        /*00f0*/ 	.word	0x00000080
        /*00f4*/ 	.word	0x00000001
        /*00f8*/ 	.word	0x00000001
.L_41:


//--------------------- .nv.callgraph             --------------------------
	.section	.nv.callgraph,"",@"SHT_CUDA_CALLGRAPH"
	.align	4
	.sectionentsize	8
	.align		4
        /*0000*/ 	.word	0x00000000
	.align		4
        /*0004*/ 	.word	0xffffffff
	.align		4
        /*0008*/ 	.word	0x00000000
	.align		4
        /*000c*/ 	.word	0xfffffffe
	.align		4
        /*0010*/ 	.word	0x00000000
	.align		4
        /*0014*/ 	.word	0xfffffffd
	.align		4
        /*0018*/ 	.word	0x00000000
	.align		4
        /*001c*/ 	.word	0xfffffffc


//--------------------- .nv.rel.action            --------------------------
	.section	.nv.rel.action,"",@"SHT_CUDA_RELOCINFO"
	.align	8
	.sectionentsize	8
        /*0000*/ 	.byte	0x73, 0x00, 0x00, 0x00, 0x00, 0x00, 0x00, 0x00, 0x00, 0x00, 0x00, 0x11, 0x25, 0x00, 0x05, 0x36


//--------------------- .nv.constant4             --------------------------
	.section	.nv.constant4,"a",@progbits
	.align	8
	.align		8
.nv.constant4:
        /*0000*/ 	.dword	_$_str
	.align		8
        /*0008*/ 	.dword	_$_str_$_2


//--------------------- .nv.constant0.triton_     --------------------------
	.section	.nv.constant0.triton_,"a",@progbits
	.sectionflags	@""
	.align	4
.nv.constant0.triton_:
	.zero		444


//--------------------- .text.triton_             --------------------------
	.section	.text.triton_,"ax",@progbits
	.sectioninfo	@"SHI_REGISTERS=30"
	.align	128
        .global         triton_
        .type           triton_,@function
        .size           triton_,(.L_x_1 - triton_)
        .other          triton_,@"STO_CUDA_ENTRY STV_DEFAULT"
triton_:
.text.triton_:
[----:B------:R-:W-:Y:S02]  /*0000*/  MOV R1, c[0x0][0x28] ;  /* 0x00000a0000017a02 */ /* 0x000fe40000000f00 */
[----:B------:R-:W0:Y:S01]  /*0010*/  S2R R0, SR_TID.X ;  /* 0x0000000000007919 */ /* 0x000e220000002100 */
[----:B------:R-:W-:Y:S01]  /*0020*/  CS2R R22, SRZ ;  /* 0x0000000000167805 */ /* 0x000fe2000001ff00 */
[----:B------:R-:W-:Y:S01]  /*0030*/  CS2R R24, SRZ ;  /* 0x0000000000187805 */ /* 0x000fe2000001ff00 */
[----:B------:R-:W-:Y:S01]  /*0040*/  ULDC.64 UR4, c[0x0][0x118] ;  /* 0x0000460000047ab9 */ /* 0x000fe20000000a00 */
[----:B------:R-:W1:Y:S01]  /*0050*/  S2R R3, SR_CTAID.X ;  /* 0x0000000000037919 */ /* 0x000e620000002500 */
[----:B0-----:R-:W-:Y:S02]  /*0060*/  LOP3.LUT R0, R0, 0x7f, RZ, 0xc0, !PT ;  /* 0x0000007f00007812 */ /* 0x001fe400078ec0ff */
[----:B-1----:R-:W-:Y:S02]  /*0070*/  SHF.R.S32.HI R2, RZ, 0x18, R3 ;  /* 0x00000018ff027819 */ /* 0x002fe40000011403 */
[----:B------:R-:W-:Y:S02]  /*0080*/  LEA R0, R3, R0, 0x7 ;  /* 0x0000000003007211 */ /* 0x000fe400078e38ff */
[----:B------:R-:W-:-:S02]  /*0090*/  SGXT R3, R2, 0x1 ;  /* 0x000000010203781a */ /* 0x000fc40000000200 */
[----:B------:R-:W-:Y:S02]  /*00a0*/  ISETP.GE.AND P0, PT, R0, 0x6200, PT ;  /* 0x000062000000780c */ /* 0x000fe40003f06270 */
[----:B------:R-:W-:-:S04]  /*00b0*/  LEA.HI R3, R3, R0, RZ, 0x9 ;  /* 0x0000000003037211 */ /* 0x000fc800078f48ff */
[----:B------:R-:W-:Y:S02]  /*00c0*/  LOP3.LUT R5, R3, 0xfffffe00, RZ, 0xc0, !PT ;  /* 0xfffffe0003057812 */ /* 0x000fe400078ec0ff */
[----:B------:R-:W-:Y:S02]  /*00d0*/  MOV R3, 0x4 ;  /* 0x0000000400037802 */ /* 0x000fe40000000f00 */
[----:B------:R-:W-:-:S05]  /*00e0*/  IADD3 R6, R0, -R5, RZ ;  /* 0x8000000500067210 */ /* 0x000fca0007ffe0ff */
[----:B------:R-:W-:-:S04]  /*00f0*/  IMAD.WIDE R12, R6, R3, c[0x0][0x178] ;  /* 0x00005e00060c7625 */ /* 0x000fc800078e0203 */
[-C--:B------:R-:W-:Y:S01]  /*0100*/  IMAD.WIDE R14, R6, R3.reuse, c[0x0][0x1a0] ;  /* 0x00006800060e7625 */ /* 0x080fe200078e0203 */
[----:B------:R0:W2:Y:S04]  /*0110*/  @!P0 LDG.E.EL R22, [R12.64] ;  /* 0x000000040c168981 */ /* 0x0000a8000c2e1900 */
[----:B------:R1:W3:Y:S01]  /*0120*/  @!P0 LDG.E.EL R25, [R14.64] ;  /* 0x000000040e198981 */ /* 0x0002e2000c2e1900 */
[----:B------:R-:W-:Y:S01]  /*0130*/  CS2R R4, SRZ ;  /* 0x0000000000047805 */ /* 0x000fe2000001ff00 */
[----:B------:R-:W-:Y:S01]  /*0140*/  MOV R7, RZ ;  /* 0x000000ff00077202 */ /* 0x000fe20000000f00 */
[----:B------:R-:W-:Y:S01]  /*0150*/  IMAD.WIDE R16, R0, R3, c[0x0][0x190] ;  /* 0x0000640000107625 */ /* 0x000fe200078e0203 */
[----:B------:R-:W-:-:S03]  /*0160*/  MOV R2, RZ ;  /* 0x000000ff00027202 */ /* 0x000fc60000000f00 */
[-C--:B------:R-:W-:Y:S01]  /*0170*/  IMAD.WIDE R8, R0, R3.reuse, c[0x0][0x168] ;  /* 0x00005a0000087625 */ /* 0x080fe200078e0203 */
[----:B------:R4:W5:Y:S03]  /*0180*/  @!P0 LDG.E R4, [R16.64] ;  /* 0x0000000410048981 */ /* 0x000966000c1e1900 */
[CC--:B------:R-:W-:Y:S01]  /*0190*/  IMAD.WIDE R18, R6.reuse, R3.reuse, c[0x0][0x198] ;  /* 0x0000660006127625 */ /* 0x0c0fe200078e0203 */
[----:B------:R1:W5:Y:S03]  /*01a0*/  @!P0 LDG.E R2, [R8.64] ;  /* 0x0000000408028981 */ /* 0x000366000c1e1900 */
[----:B------:R-:W-:Y:S01]  /*01b0*/  IMAD.WIDE R10, R6, R3, c[0x0][0x170] ;  /* 0x00005c00060a7625 */ /* 0x000fe200078e0203 */
[----:B------:R-:W5:Y:S01]  /*01c0*/  @!P0 LDG.E.EL R7, [R18.64] ;  /* 0x0000000412078981 */ /* 0x000f62000c2e1900 */
[----:B------:R-:W-:-:S03]  /*01d0*/  CS2R R26, SRZ ;  /* 0x00000000001a7805 */ /* 0x000fc6000001ff00 */
[----:B------:R4:W5:Y:S01]  /*01e0*/  @!P0 LDG.E.EL R5, [R10.64] ;  /* 0x000000040a058981 */ /* 0x000962000c2e1900 */
[----:B0-----:R-:W-:-:S04]  /*01f0*/  IMAD.WIDE R12, R6, R3, c[0x0][0x180] ;  /* 0x00006000060c7625 */ /* 0x001fc800078e0203 */
[CC--:B-1----:R-:W-:Y:S01]  /*0200*/  IMAD.WIDE R14, R6.reuse, R3.reuse, c[0x0][0x188] ;  /* 0x00006200060e7625 */ /* 0x0c2fe200078e0203 */
[----:B------:R-:W5:Y:S03]  /*0210*/  @!P0 LDG.E.EL R23, [R12.64] ;  /* 0x000000040c178981 */ /* 0x000f66000c2e1900 */
[CC--:B------:R-:W-:Y:S01]  /*0220*/  IMAD.WIDE R20, R6.reuse, R3.reuse, c[0x0][0x1a8] ;  /* 0x00006a0006147625 */ /* 0x0c0fe200078e0203 */
[----:B------:R-:W5:Y:S03]  /*0230*/  @!P0 LDG.E.EL R24, [R14.64] ;  /* 0x000000040e188981 */ /* 0x000f66000c2e1900 */
[----:B----4-:R-:W-:Y:S01]  /*0240*/  IMAD.WIDE R16, R6, R3, c[0x0][0x1b0] ;  /* 0x00006c0006107625 */ /* 0x010fe200078e0203 */
[----:B------:R-:W4:Y:S04]  /*0250*/  @!P0 LDG.E.EL R26, [R20.64] ;  /* 0x00000004141a8981 */ /* 0x000f28000c2e1900 */
[----:B------:R-:W4:Y:S01]  /*0260*/  @!P0 LDG.E.EL R27, [R16.64] ;  /* 0x00000004101b8981 */ /* 0x000f22000c2e1900 */
[----:B------:R-:W-:Y:S01]  /*0270*/  MOV R11, 0x3e800000 ;  /* 0x3e800000000b7802 */ /* 0x000fe20000000f00 */
[----:B--2---:R-:W-:Y:S01]  /*0280*/  FADD R22, R22, 9.9999997473787516356e-06 ;  /* 0x3727c5ac16167421 */ /* 0x004fe20000000000 */
[----:B---3--:R-:W-:-:S03]  /*0290*/  FADD R25, R25, 9.9999997473787516356e-06 ;  /* 0x3727c5ac19197421 */ /* 0x008fc60000000000 */
[----:B------:R-:W0:Y:S08]  /*02a0*/  MUFU.SQRT R6, R22 ;  /* 0x0000001600067308 */ /* 0x000e300000002000 */
[----:B------:R-:W1:Y:S01]  /*02b0*/  MUFU.SQRT R8, R25 ;  /* 0x0000001900087308 */ /* 0x000e620000002000 */
[C---:B0-----:R-:W-:Y:S02]  /*02c0*/  FSETP.GT.AND P1, PT, R6.reuse, 8.50705917302346158658e+37, PT ;  /* 0x7e8000000600780b */ /* 0x041fe40003f24000 */
[----:B------:R-:W-:-:S02]  /*02d0*/  FSETP.GEU.AND P3, PT, R6, 1.175494350822287508e-38, PT ;  /* 0x008000000600780b */ /* 0x000fc40003f6e000 */
[C---:B-1----:R-:W-:Y:S02]  /*02e0*/  FSETP.GT.AND P2, PT, R8.reuse, 8.50705917302346158658e+37, PT ;  /* 0x7e8000000800780b */ /* 0x042fe40003f44000 */
[----:B------:R-:W-:-:S07]  /*02f0*/  FSETP.GEU.AND P4, PT, R8, 1.175494350822287508e-38, PT ;  /* 0x008000000800780b */ /* 0x000fce0003f8e000 */
[----:B------:R-:W-:-:S04]  /*0300*/  @P1 FMUL R6, R6, 0.25 ;  /* 0x3e80000006061820 */ /* 0x000fc80000400000 */
[----:B------:R-:W-:Y:S01]  /*0310*/  @!P3 FMUL R6, R6, 16777216 ;  /* 0x4b8000000606b820 */ /* 0x000fe20000400000 */
[----:B------:R-:W-:-:S04]  /*0320*/  @P2 FMUL R8, R8, 0.25 ;  /* 0x3e80000008082820 */ /* 0x000fc80000400000 */
[----:B------:R-:W-:Y:S01]  /*0330*/  @!P4 FMUL R8, R8, 16777216 ;  /* 0x4b8000000808c820 */ /* 0x000fe20000400000 */
[----:B------:R-:W0:Y:S01]  /*0340*/  MUFU.RCP R6, R6 ;  /* 0x0000000600067308 */ /* 0x000e220000001000 */
[----:B------:R-:W-:-:S07]  /*0350*/  FSEL R9, R11, 1, P1 ;  /* 0x3f8000000b097808 */ /* 0x000fce0000800000 */
[----:B------:R-:W1:Y:S01]  /*0360*/  MUFU.RCP R8, R8 ;  /* 0x0000000800087308 */ /* 0x000e620000001000 */
[----:B------:R-:W-:Y:S01]  /*0370*/  FSEL R11, R11, 1, P2 ;  /* 0x3f8000000b0b7808 */ /* 0x000fe20001000000 */
[----:B------:R-:W-:-:S04]  /*0380*/  @!P3 FMUL R9, R9, 16777216 ;  /* 0x4b8000000909b820 */ /* 0x000fc80000400000 */
[----:B------:R-:W-:Y:S01]  /*0390*/  @!P4 FMUL R11, R11, 16777216 ;  /* 0x4b8000000b0bc820 */ /* 0x000fe20000400000 */
[----:B-----5:R-:W-:Y:S01]  /*03a0*/  FADD R4, -R7, R4 ;  /* 0x0000000407047221 */ /* 0x020fe20000000100 */
[----:B0-----:R-:W-:Y:S01]  /*03b0*/  FMUL R9, R6, R9 ;  /* 0x0000000906097220 */ /* 0x001fe20000400000 */
[----:B------:R-:W-:Y:S01]  /*03c0*/  FADD R2, -R5, R2 ;  /* 0x0000000205027221 */ /* 0x000fe20000000100 */
[----:B-1----:R-:W-:-:S03]  /*03d0*/  FMUL R11, R8, R11 ;  /* 0x0000000b080b7220 */ /* 0x002fc60000400000 */
[----:B------:R-:W-:Y:S01]  /*03e0*/  FMUL R9, R9, R2 ;  /* 0x0000000209097220 */ /* 0x000fe20000400000 */
[----:B------:R-:W-:-:S03]  /*03f0*/  FMUL R4, R11, R4 ;  /* 0x000000040b047220 */ /* 0x000fc60000400000 */
[----:B------:R-:W-:Y:S01]  /*0400*/  FFMA R9, R9, R23, R24 ;  /* 0x0000001709097223 */ /* 0x000fe20000000018 */
[----:B----4-:R-:W-:-:S04]  /*0410*/  FFMA R4, R4, R26, R27 ;  /* 0x0000001a04047223 */ /* 0x010fc8000000001b */
[C---:B------:R-:W-:Y:S01]  /*0420*/  FADD R5, R9.reuse, R4 ;  /* 0x0000000409057221 */ /* 0x040fe20000000000 */
[----:B------:R-:W-:Y:S01]  /*0430*/  FSETP.GEU.AND P1, PT, R9, -R4, PT ;  /* 0x800000040900720b */ /* 0x000fe20003f2e000 */
[----:B------:R-:W-:-:S03]  /*0440*/  IMAD.WIDE R2, R0, R3, c[0x0][0x160] ;  /* 0x0000580000027625 */ /* 0x000fc600078e0203 */
[----:B------:R-:W-:Y:S01]  /*0450*/  FSEL R5, R5, RZ, P1 ;  /* 0x000000ff05057208 */ /* 0x000fe20000800000 */
[----:B------:R-:W-:Y:S08]  /*0460*/  @P0 EXIT ;  /* 0x000000000000094d */ /* 0x000ff00003800000 */
[----:B------:R-:W-:Y:S01]  /*0470*/  STG.E [R2.64], R5 ;  /* 0x0000000502007986 */ /* 0x000fe2000c101904 */
[----:B------:R-:W-:Y:S05]  /*0480*/  EXIT ;  /* 0x000000000000794d */ /* 0x000fea0003800000 */
.L_x_0:
[----:B------:R-:W-:-:S00]  /*0490*/  BRA `(.L_x_0) ;  /* 0xfffffff000007947 */ /* 0x000fc0000383ffff */
[----:B------:R-:W-:-:S00]  /*04a0*/  NOP ;  /* 0x0000000000007918 */ /* 0x000fc00000000000 */
        /* <DEDUP_REMOVED lines=13> */
.L_x_1:


//--------------------- .nv.global.init           --------------------------
	.section	.nv.global.init,"aw",@progbits
.nv.global.init:
	.type		_$_str,@object
	.size		_$_str,(_$_str_$_2 - _$_str)
_$_str:
        /*0000*/ 	.byte	0x5f, 0x5f, 0x43, 0x55, 0x44, 0x41, 0x5f, 0x46, 0x54, 0x5a, 0x00
	.type		_$_str_$_2,@object
	.size		_$_str_$_2,(.L_1 - _$_str_$_2)
_$_str_$_2:
        /*000b*/ 	.byte	0x5f, 0x5f, 0x43, 0x55, 0x44, 0x41, 0x5f, 0x50, 0x52, 0x45, 0x43, 0x5f, 0x53, 0x51, 0x52, 0x54
        /*001b*/ 	.byte	0x00
.L_1:
